	.headerflags	@"EF_CUDA_TEXMODE_UNIFIED EF_CUDA_64BIT_ADDRESS EF_CUDA_ACCELERATORS EF_CUDA_SM90 EF_CUDA_VIRTUAL_SM(EF_CUDA_SM90)"
	.elftype	@"ET_EXEC"


//--------------------- .nv.info                  --------------------------
	.section	.nv.info,"",@"SHT_CUDA_INFO"
	.align	4


	//----- nvinfo : EIATTR_REGCOUNT
	.align		4
        /*0000*/ 	.byte	0x04, 0x2f
        /*0002*/ 	.short	(.L_1 - .L_0)
	.align		4
.L_0:
        /*0004*/ 	.word	index@(triton_poi_fused_leaky_relu_leaky_relu_backward_13)
        /*0008*/ 	.word	0x0000000a


	//----- nvinfo : EIATTR_MIN_STACK_SIZE
	.align		4
.L_1:
        /*000c*/ 	.byte	0x04, 0x12
        /*000e*/ 	.short	(.L_3 - .L_2)
	.align		4
.L_2:
        /*0010*/ 	.word	index@(triton_poi_fused_leaky_relu_leaky_relu_backward_13)
        /*0014*/ 	.word	0x00000000


	//----- nvinfo : EIATTR_FRAME_SIZE
	.align		4
.L_3:
        /*0018*/ 	.byte	0x04, 0x11
        /*001a*/ 	.short	(.L_5 - .L_4)
	.align		4
.L_4:
        /*001c*/ 	.word	index@(triton_poi_fused_leaky_relu_leaky_relu_backward_13)
        /*0020*/ 	.word	0x00000000


	//----- nvinfo : EIATTR_MIN_STACK_SIZE
	.align		4
.L_5:
        /*0024*/ 	.byte	0x04, 0x12
        /*0026*/ 	.short	(.L_7 - .L_6)
	.align		4
.L_6:
        /*0028*/ 	.word	index@(triton_poi_fused_leaky_relu_leaky_relu_backward_13)
        /*002c*/ 	.word	0x00000000
.L_7:


//--------------------- .nv.info.triton_poi_fused_leaky_relu_leaky_relu_backward_13 --------------------------
	.section	.nv.info.triton_poi_fused_leaky_relu_leaky_relu_backward_13,"",@"SHT_CUDA_INFO"
	.sectionflags	@""
	.align	4


	//----- nvinfo : EIATTR_CUDA_API_VERSION
	.align		4
        /*0000*/ 	.byte	0x04, 0x37
        /*0002*/ 	.short	(.L_9 - .L_8)
.L_8:
        /*0004*/ 	.word	0x0000007c


	//----- nvinfo : EIATTR_KPARAM_INFO
	.align		4
.L_9:
        /*0008*/ 	.byte	0x04, 0x17
        /*000a*/ 	.short	(.L_11 - .L_10)
.L_10:
        /*000c*/ 	.word	0x00000000
        /*0010*/ 	.short	0x0002
        /*0012*/ 	.short	0x0010
        /*0014*/ 	.byte	0x00, 0xf0, 0x11, 0x00


	//----- nvinfo : EIATTR_KPARAM_INFO
	.align		4
.L_11:
        /*0018*/ 	.byte	0x04, 0x17
        /*001a*/ 	.short	(.L_13 - .L_12)
.L_12:
        /*001c*/ 	.word	0x00000000
        /*0020*/ 	.short	0x0001
        /*0022*/ 	.short	0x0008
        /*0024*/ 	.byte	0x00, 0xf4, 0x21, 0x00


	//----- nvinfo : EIATTR_KPARAM_INFO
	.align		4
.L_13:
        /*0028*/ 	.byte	0x04, 0x17
        /*002a*/ 	.short	(.L_15 - .L_14)
.L_14:
        /*002c*/ 	.word	0x00000000
        /*0030*/ 	.short	0x0000
        /*0032*/ 	.short	0x0000
        /*0034*/ 	.byte	0x00, 0xf4, 0x21, 0x00


	//----- nvinfo : EIATTR_SPARSE_MMA_MASK
	.align		4
.L_15:
        /*0038*/ 	.byte	0x03, 0x50
        /*003a*/ 	.short	0x0000


	//----- nvinfo : EIATTR_MAXREG_COUNT
	.align		4
        /*003c*/ 	.byte	0x03, 0x1b
        /*003e*/ 	.short	0x00ff


	//----- nvinfo : EIATTR_EXIT_INSTR_OFFSETS
	.align		4
        /*0040*/ 	.byte	0x04, 0x1c
        /*0042*/ 	.short	(.L_17 - .L_16)


	//   ....[0]....
.L_16:
        /*0044*/ 	.word	0x00000180


	//   ....[1]....
        /*0048*/ 	.word	0x000001a0


	//----- nvinfo : EIATTR_REQNTID
	.align		4
.L_17:
        /*004c*/ 	.byte	0x04, 0x10
        /*004e*/ 	.short	(.L_19 - .L_18)
.L_18:
        /*0050*/ 	.word	0x00000080
        /*0054*/ 	.word	0x00000001
        /*0058*/ 	.word	0x00000001


	//----- nvinfo : EIATTR_CBANK_PARAM_SIZE
	.align		4
.L_19:
        /*005c*/ 	.byte	0x03, 0x19
        /*005e*/ 	.short	0x0014


	//----- nvinfo : EIATTR_PARAM_CBANK
	.align		4
        /*0060*/ 	.byte	0x04, 0x0a
        /*0062*/ 	.short	(.L_21 - .L_20)
	.align		4
.L_20:
        /*0064*/ 	.word	index@(.nv.constant0.triton_poi_fused_leaky_relu_leaky_relu_backward_13)
        /*0068*/ 	.short	0x0210
        /*006a*/ 	.short	0x0014


	//----- nvinfo : EIATTR_SW_WAR
	.align		4
.L_21:
        /*006c*/ 	.byte	0x04, 0x36
        /*006e*/ 	.short	(.L_23 - .L_22)
.L_22:
        /*0070*/ 	.word	0x00000008
.L_23:


//--------------------- .nv.callgraph             --------------------------
	.section	.nv.callgraph,"",@"SHT_CUDA_CALLGRAPH"
	.align	4
	.sectionentsize	8
	.align		4
        /*0000*/ 	.word	0x00000000
	.align		4
        /*0004*/ 	.word	0xffffffff
	.align		4
        /*0008*/ 	.word	0x00000000
	.align		4
        /*000c*/ 	.word	0xfffffffe
	.align		4
        /*0010*/ 	.word	0x00000000
	.align		4
        /*0014*/ 	.word	0xfffffffd
	.align		4
        /*0018*/ 	.word	0x00000000
	.align		4
        /*001c*/ 	.word	0xfffffffc


//--------------------- .text.triton_poi_fused_leaky_relu_leaky_relu_backward_13 --------------------------
	.section	.text.triton_poi_fused_leaky_relu_leaky_relu_backward_13,"ax",@progbits
	.align	128
        .global         triton_poi_fused_leaky_relu_leaky_relu_backward_13
        .type           triton_poi_fused_leaky_relu_leaky_relu_backward_13,@function
        .size           triton_poi_fused_leaky_relu_leaky_relu_backward_13,(.L_x_1 - triton_poi_fused_leaky_relu_leaky_relu_backward_13)
        .other          triton_poi_fused_leaky_relu_leaky_relu_backward_13,@"STO_CUDA_ENTRY STV_DEFAULT"
triton_poi_fused_leaky_relu_leaky_relu_backward_13:
.text.triton_poi_fused_leaky_relu_leaky_relu_backward_13:
[----:B------:R-:W0:Y:S02]  /*0000*/  LDC R1, c[0x0][0x28] ;  /* 0x00000a00ff017b82 */ /* 0x000e240000000800 */
[----:B------:R-:W1:Y:S01]  /*0010*/  S2R R0, SR_TID.X ;  /* 0x0000000000007919 */ /* 0x000e620000002100 */
[----:B------:R-:W2:Y:S01]  /*0020*/  LDC.64 R2, c[0x0][0x210] ;  /* 0x00008400ff027b82 */ /* 0x000ea20000000a00 */
[----:B------:R-:W-:Y:S01]  /*0030*/  CS2R R6, SRZ ;  /* 0x0000000000067805 */ /* 0x000fe2000001ff00 */
[----:B------:R-:W-:Y:S01]  /*0040*/  ULDC.64 UR4, c[0x0][0x208] ;  /* 0x0000820000047ab9 */ /* 0x000fe20000000a00 */
[----:B------:R-:W3:Y:S01]  /*0050*/  S2R R5, SR_CTAID.X ;  /* 0x0000000000057919 */ /* 0x000ee20000002500 */
[----:B------:R-:W-:Y:S01]  /*0060*/  ULDC.64 UR6, c[0x0][0x218] ;  /* 0x0000860000067ab9 */ /* 0x000fe20000000a00 */
[----:B-1----:R-:W-:-:S05]  /*0070*/  IMAD.SHL.U32 R0, R0, 0x2, RZ ;  /* 0x0000000200007824 */ /* 0x002fca00078e00ff */
[----:B------:R-:W-:-:S05]  /*0080*/  LOP3.LUT R0, R0, 0xfe, RZ, 0xc0, !PT ;  /* 0x000000fe00007812 */ /* 0x000fca00078ec0ff */
[----:B---3--:R-:W-:-:S04]  /*0090*/  IMAD R5, R5, 0x100, R0 ;  /* 0x0000010005057824 */ /* 0x008fc800078e0200 */
[C---:B--2---:R-:W-:Y:S01]  /*00a0*/  IMAD.WIDE R2, R5.reuse, 0x4, R2 ;  /* 0x0000000405027825 */ /* 0x044fe200078e0202 */
[----:B------:R-:W-:-:S13]  /*00b0*/  ISETP.GE.AND P0, PT, R5, 0x100, PT ;  /* 0x000001000500780c */ /* 0x000fda0003f06270 */
[----:B------:R-:W2:Y:S01]  /*00c0*/  @!P0 LDG.E.64 R6, desc[UR4][R2.64] ;  /* 0x0000000402068981 */ /* 0x000ea2000c1e1b00 */
[----:B------:R-:W-:-:S04]  /*00d0*/  IADD3 R4, P3, R5, UR6, RZ ;  /* 0x0000000605047c10 */ /* 0x000fc8000ff7e0ff */
[----:B------:R-:W-:Y:S02]  /*00e0*/  LEA.HI.X.SX32 R5, R5, UR7, 0x1, P3 ;  /* 0x0000000705057c11 */ /* 0x000fe400098f0eff */
[----:B--2---:R-:W-:Y:S02]  /*00f0*/  FSETP.GT.AND P2, PT, R6, RZ, PT ;  /* 0x000000ff0600720b */ /* 0x004fe40003f44000 */
[----:B------:R-:W-:-:S11]  /*0100*/  FSETP.GT.AND P1, PT, R7, RZ, PT ;  /* 0x000000ff0700720b */ /* 0x000fd60003f24000 */
[----:B------:R-:W-:Y:S02]  /*0110*/  @!P2 FMUL R6, R6, 0.20000000298023223877 ;  /* 0x3e4ccccd0606a820 */ /* 0x000fe40000400000 */
[----:B------:R-:W-:-:S03]  /*0120*/  @!P1 FMUL R7, R7, 0.20000000298023223877 ;  /* 0x3e4ccccd07079820 */ /* 0x000fc60000400000 */
[----:B------:R-:W-:Y:S02]  /*0130*/  FSETP.GT.AND P2, PT, R6, RZ, PT ;  /* 0x000000ff0600720b */ /* 0x000fe40003f44000 */
[----:B------:R-:W-:Y:S02]  /*0140*/  FSETP.GT.AND P1, PT, R7, RZ, PT ;  /* 0x000000ff0700720b */ /* 0x000fe40003f24000 */
[----:B------:R-:W-:Y:S02]  /*0150*/  SEL R0, RZ, 0x1, !P2 ;  /* 0x00000001ff007807 */ /* 0x000fe40005000000 */
[----:B------:R-:W-:-:S05]  /*0160*/  SEL R7, RZ, 0x100, !P1 ;  /* 0x00000100ff077807 */ /* 0x000fca0004800000 */
[----:B------:R-:W-:Y:S01]  /*0170*/  IMAD.IADD R7, R0, 0x1, R7 ;  /* 0x0000000100077824 */ /* 0x000fe200078e0207 */
[----:B------:R-:W-:Y:S06]  /*0180*/  @P0 EXIT ;  /* 0x000000000000094d */ /* 0x000fec0003800000 */
[----:B------:R-:W-:Y:S01]  /*0190*/  STG.E.U16 desc[UR4][R4.64], R7 ;  /* 0x0000000704007986 */ /* 0x000fe2000c101504 */
[----:B------:R-:W-:Y:S05]  /*01a0*/  EXIT ;  /* 0x000000000000794d */ /* 0x000fea0003800000 */
.L_x_0:
[----:B------:R-:W-:-:S00]  /*01b0*/  BRA `(.L_x_0) ;  /* 0xfffffffc00fc7947 */ /* 0x000fc0000383ffff */
[----:B------:R-:W-:-:S00]  /*01c0*/  NOP ;  /* 0x0000000000007918 */ /* 0x000fc00000000000 */
        /* <DEDUP_REMOVED lines=11> */
.L_x_1:


//--------------------- .nv.constant0.triton_poi_fused_leaky_relu_leaky_relu_backward_13 --------------------------
	.section	.nv.constant0.triton_poi_fused_leaky_relu_leaky_relu_backward_13,"a",@progbits
	.sectionflags	@""
	.align	4
.nv.constant0.triton_poi_fused_leaky_relu_leaky_relu_backward_13:
	.zero		548
